	.headerflags	@"EF_CUDA_TEXMODE_UNIFIED EF_CUDA_64BIT_ADDRESS EF_CUDA_ACCELERATORS EF_CUDA_SM90 EF_CUDA_VIRTUAL_SM(EF_CUDA_SM90)"
	.elftype	@"ET_EXEC"


//--------------------- .nv.info                  --------------------------
	.section	.nv.info,"",@"SHT_CUDA_INFO"
	.align	4


	//----- nvinfo : EIATTR_REGCOUNT
	.align		4
        /*0000*/ 	.byte	0x04, 0x2f
        /*0002*/ 	.short	(.L_1 - .L_0)
	.align		4
.L_0:
        /*0004*/ 	.word	index@(triton_mm)
        /*0008*/ 	.word	0x00000026


	//----- nvinfo : EIATTR_MIN_STACK_SIZE
	.align		4
.L_1:
        /*000c*/ 	.byte	0x04, 0x12
        /*000e*/ 	.short	(.L_3 - .L_2)
	.align		4
.L_2:
        /*0010*/ 	.word	index@(triton_mm)
        /*0014*/ 	.word	0x00000000


	//----- nvinfo : EIATTR_FRAME_SIZE
	.align		4
.L_3:
        /*0018*/ 	.byte	0x04, 0x11
        /*001a*/ 	.short	(.L_5 - .L_4)
	.align		4
.L_4:
        /*001c*/ 	.word	index@(triton_mm)
        /*0020*/ 	.word	0x00000000


	//----- nvinfo : EIATTR_MIN_STACK_SIZE
	.align		4
.L_5:
        /*0024*/ 	.byte	0x04, 0x12
        /*0026*/ 	.short	(.L_7 - .L_6)
	.align		4
.L_6:
        /*0028*/ 	.word	index@(triton_mm)
        /*002c*/ 	.word	0x00000000
.L_7:


//--------------------- .nv.info.triton_mm        --------------------------
	.section	.nv.info.triton_mm,"",@"SHT_CUDA_INFO"
	.sectionflags	@""
	.align	4


	//----- nvinfo : EIATTR_CUDA_API_VERSION
	.align		4
        /*0000*/ 	.byte	0x04, 0x37
        /*0002*/ 	.short	(.L_9 - .L_8)
.L_8:
        /*0004*/ 	.word	0x0000007c


	//----- nvinfo : EIATTR_KPARAM_INFO
	.align		4
.L_9:
        /*0008*/ 	.byte	0x04, 0x17
        /*000a*/ 	.short	(.L_11 - .L_10)
.L_10:
        /*000c*/ 	.word	0x00000000
        /*0010*/ 	.short	0x0005
        /*0012*/ 	.short	0x0024
        /*0014*/ 	.byte	0x00, 0xf0, 0x11, 0x00


	//----- nvinfo : EIATTR_KPARAM_INFO
	.align		4
.L_11:
        /*0018*/ 	.byte	0x04, 0x17
        /*001a*/ 	.short	(.L_13 - .L_12)
.L_12:
        /*001c*/ 	.word	0x00000000
        /*0020*/ 	.short	0x0004
        /*0022*/ 	.short	0x0020
        /*0024*/ 	.byte	0x00, 0xf0, 0x11, 0x00


	//----- nvinfo : EIATTR_KPARAM_INFO
	.align		4
.L_13:
        /*0028*/ 	.byte	0x04, 0x17
        /*002a*/ 	.short	(.L_15 - .L_14)
.L_14:
        /*002c*/ 	.word	0x00000000
        /*0030*/ 	.short	0x0003
        /*0032*/ 	.short	0x0018
        /*0034*/ 	.byte	0x00, 0xf0, 0x21, 0x00


	//----- nvinfo : EIATTR_KPARAM_INFO
	.align		4
.L_15:
        /*0038*/ 	.byte	0x04, 0x17
        /*003a*/ 	.short	(.L_17 - .L_16)
.L_16:
        /*003c*/ 	.word	0x00000000
        /*0040*/ 	.short	0x0002
        /*0042*/ 	.short	0x0010
        /*0044*/ 	.byte	0x00, 0xf0, 0x21, 0x00


	//----- nvinfo : EIATTR_KPARAM_INFO
	.align		4
.L_17:
        /*0048*/ 	.byte	0x04, 0x17
        /*004a*/ 	.short	(.L_19 - .L_18)
.L_18:
        /*004c*/ 	.word	0x00000000
        /*0050*/ 	.short	0x0001
        /*0052*/ 	.short	0x0008
        /*0054*/ 	.byte	0x00, 0xf0, 0x21, 0x00


	//----- nvinfo : EIATTR_KPARAM_INFO
	.align		4
.L_19:
        /*0058*/ 	.byte	0x04, 0x17
        /*005a*/ 	.short	(.L_21 - .L_20)
.L_20:
        /*005c*/ 	.word	0x00000000
        /*0060*/ 	.short	0x0000
        /*0062*/ 	.short	0x0000
        /*0064*/ 	.byte	0x00, 0xf0, 0x21, 0x00


	//----- nvinfo : EIATTR_SPARSE_MMA_MASK
	.align		4
.L_21:
        /*0068*/ 	.byte	0x03, 0x50
        /*006a*/ 	.short	0x0000


	//----- nvinfo : EIATTR_MAXREG_COUNT
	.align		4
        /*006c*/ 	.byte	0x03, 0x1b
        /*006e*/ 	.short	0x00ff


	//----- nvinfo : EIATTR_COOP_GROUP_MASK_REGIDS
	.align		4
        /*0070*/ 	.byte	0x04, 0x29
        /*0072*/ 	.short	(.L_23 - .L_22)


	//   ....[0]....
.L_22:
        /*0074*/ 	.word	0xffffffff


	//----- nvinfo : EIATTR_COOP_GROUP_INSTR_OFFSETS
	.align		4
.L_23:
        /*0078*/ 	.byte	0x04, 0x28
        /*007a*/ 	.short	(.L_25 - .L_24)


	//   ....[0]....
.L_24:
        /*007c*/ 	.word	0x00000a10


	//----- nvinfo : EIATTR_EXIT_INSTR_OFFSETS
	.align		4
.L_25:
        /*0080*/ 	.byte	0x04, 0x1c
        /*0082*/ 	.short	(.L_27 - .L_26)


	//   ....[0]....
.L_26:
        /*0084*/ 	.word	0x00000050


	//   ....[1]....
        /*0088*/ 	.word	0x00002250


	//   ....[2]....
        /*008c*/ 	.word	0x00002270


	//----- nvinfo : EIATTR_MAX_THREADS
	.align		4
.L_27:
        /*0090*/ 	.byte	0x04, 0x05
        /*0092*/ 	.short	(.L_29 - .L_28)
.L_28:
        /*0094*/ 	.word	0x00000100
        /*0098*/ 	.word	0x00000001
        /*009c*/ 	.word	0x00000001


	//----- nvinfo : EIATTR_CBANK_PARAM_SIZE
	.align		4
.L_29:
        /*00a0*/ 	.byte	0x03, 0x19
        /*00a2*/ 	.short	0x0028


	//----- nvinfo : EIATTR_PARAM_CBANK
	.align		4
        /*00a4*/ 	.byte	0x04, 0x0a
        /*00a6*/ 	.short	(.L_31 - .L_30)
	.align		4
.L_30:
        /*00a8*/ 	.word	index@(.nv.constant0.triton_mm)
        /*00ac*/ 	.short	0x0210
        /*00ae*/ 	.short	0x0028


	//----- nvinfo : EIATTR_SW_WAR
	.align		4
.L_31:
        /*00b0*/ 	.byte	0x04, 0x36
        /*00b2*/ 	.short	(.L_33 - .L_32)
.L_32:
        /*00b4*/ 	.word	0x00000008
.L_33:


//--------------------- .nv.callgraph             --------------------------
	.section	.nv.callgraph,"",@"SHT_CUDA_CALLGRAPH"
	.align	4
	.sectionentsize	8
	.align		4
        /*0000*/ 	.word	0x00000000
	.align		4
        /*0004*/ 	.word	0xffffffff
	.align		4
        /*0008*/ 	.word	0x00000000
	.align		4
        /*000c*/ 	.word	0xfffffffe
	.align		4
        /*0010*/ 	.word	0x00000000
	.align		4
        /*0014*/ 	.word	0xfffffffd
	.align		4
        /*0018*/ 	.word	0x00000000
	.align		4
        /*001c*/ 	.word	0xfffffffc


//--------------------- .text.triton_mm           --------------------------
	.section	.text.triton_mm,"ax",@progbits
	.sectionflags	@"SHF_BARRIERS=1"
	.align	128
        .global         triton_mm
        .type           triton_mm,@function
        .size           triton_mm,(.L_x_2 - triton_mm)
        .other          triton_mm,@"STO_CUDA_ENTRY STV_DEFAULT"
triton_mm:
.text.triton_mm:
[----:B------:R-:W1:Y:S02]  /*0000*/  LDC R1, c[0x0][0x28] ;  /* 0x00000a00ff017b82 */ /* 0x000e640000000800 */
[----:B------:R-:W2:Y:S02]  /*0010*/  LDC.64 R10, c[0x0][0x230] ;  /* 0x00008c00ff0a7b82 */ /* 0x000ea40000000a00 */
[----:B--2---:R-:W-:-:S04]  /*0020*/  IMAD.IADD R11, R11, 0x1, R10 ;  /* 0x000000010b0b7824 */ /* 0x004fc800078e020a */
[----:B------:R-:W-:-:S05]  /*0030*/  IMAD R0, R11, 0xc00, RZ ;  /* 0x00000c000b007824 */ /* 0x000fca00078e02ff */
[----:B------:R-:W-:-:S13]  /*0040*/  ISETP.NE.AND P0, PT, R0, RZ, PT ;  /* 0x000000ff0000720c */ /* 0x000fda0003f05270 */
[----:B------:R-:W-:Y:S05]  /*0050*/  @!P0 EXIT ;  /* 0x000000000000894d */ /* 0x000fea0003800000 */
[----:B------:R-:W2:Y:S01]  /*0060*/  S2R R17, SR_CTAID.X ;  /* 0x0000000000117919 */ /* 0x000ea20000002500 */
[----:B------:R-:W-:Y:S01]  /*0070*/  VIADD R0, R11, 0x3f ;  /* 0x0000003f0b007836 */ /* 0x000fe20000000000 */
[----:B------:R-:W3:Y:S01]  /*0080*/  S2UR UR4, SR_CgaCtaId ;  /* 0x00000000000479c3 */ /* 0x000ee20000008800 */
[----:B------:R-:W-:Y:S01]  /*0090*/  UMOV UR6, 0x400 ;  /* 0x0000040000067882 */ /* 0x000fe20000000000 */
[----:B------:R-:W-:Y:S01]  /*00a0*/  ULDC.64 UR16, c[0x0][0x208] ;  /* 0x0000820000107ab9 */ /* 0x000fe20000000a00 */
[----:B------:R-:W-:Y:S01]  /*00b0*/  IMAD.MOV.U32 R20, RZ, RZ, -0x20 ;  /* 0xffffffe0ff147424 */ /* 0x000fe200078e00ff */
[----:B------:R-:W-:Y:S02]  /*00c0*/  SHF.R.S32.HI R3, RZ, 0x1f, R0 ;  /* 0x0000001fff037819 */ /* 0x000fe40000011400 */
[----:B------:R-:W-:Y:S02]  /*00d0*/  CS2R R24, SRZ ;  /* 0x0000000000187805 */ /* 0x000fe4000001ff00 */
[----:B------:R-:W-:-:S02]  /*00e0*/  CS2R R26, SRZ ;  /* 0x00000000001a7805 */ /* 0x000fc4000001ff00 */
[----:B------:R-:W-:Y:S02]  /*00f0*/  CS2R R28, SRZ ;  /* 0x00000000001c7805 */ /* 0x000fe4000001ff00 */
[----:B------:R-:W-:Y:S02]  /*0100*/  LEA.HI R0, R3, R0, RZ, 0x6 ;  /* 0x0000000003007211 */ /* 0x000fe400078f30ff */
[----:B------:R-:W-:Y:S01]  /*0110*/  CS2R R30, SRZ ;  /* 0x00000000001e7805 */ /* 0x000fe2000001ff00 */
[----:B---3--:R-:W-:-:S03]  /*0120*/  UPRMT UR6, UR4, 0x654, UR6 ;  /* 0x0000065404067896 */ /* 0x008fc60008000006 */
[----:B------:R-:W-:Y:S01]  /*0130*/  UMOV UR4, 0xffffffff ;  /* 0xffffffff00047882 */ /* 0x000fe20000000000 */
[C---:B--2---:R-:W-:Y:S01]  /*0140*/  IMAD.HI R2, R17.reuse, 0x2aaaaaab, RZ ;  /* 0x2aaaaaab11027827 */ /* 0x044fe200078e02ff */
[----:B------:R-:W-:Y:S02]  /*0150*/  IABS R10, R17 ;  /* 0x00000011000a7213 */ /* 0x000fe40000000000 */
[----:B------:R-:W-:Y:S02]  /*0160*/  ISETP.GE.AND P2, PT, R17, RZ, PT ;  /* 0x000000ff1100720c */ /* 0x000fe40003f46270 */
[----:B------:R-:W-:-:S04]  /*0170*/  SHF.R.U32.HI R5, RZ, 0x1f, R2 ;  /* 0x0000001fff057819 */ /* 0x000fc80000011602 */
[----:B------:R-:W-:-:S05]  /*0180*/  LEA.HI.SX32 R8, R2, R5, 0x19 ;  /* 0x0000000502087211 */ /* 0x000fca00078fcaff */
[C---:B------:R-:W-:Y:S02]  /*0190*/  IMAD.SHL.U32 R5, R8.reuse, 0x8, RZ ;  /* 0x0000000808057824 */ /* 0x040fe400078e00ff */
[----:B------:R-:W-:-:S03]  /*01a0*/  IMAD R15, R8, -0x300, R17 ;  /* 0xfffffd00080f7824 */ /* 0x000fc600078e0211 */
[----:B------:R-:W-:Y:S02]  /*01b0*/  LEA.HI.SX32 R0, R0, -R5, 0x1a ;  /* 0x8000000500007211 */ /* 0x000fe400078fd2ff */
[----:B------:R-:W-:Y:S02]  /*01c0*/  IABS R8, R15 ;  /* 0x0000000f00087213 */ /* 0x000fe40000000000 */
[----:B------:R-:W-:-:S04]  /*01d0*/  VIMNMX R4, R0, 0x8, PT ;  /* 0x0000000800047848 */ /* 0x000fc80003fe0100 */
[-C--:B------:R-:W-:Y:S02]  /*01e0*/  IABS R2, R4.reuse ;  /* 0x0000000400027213 */ /* 0x080fe40000000000 */
[----:B------:R-:W-:Y:S02]  /*01f0*/  IABS R9, R4 ;  /* 0x0000000400097213 */ /* 0x000fe40000000000 */
[----:B------:R-:W2:Y:S03]  /*0200*/  I2F.RP R0, R2 ;  /* 0x0000000200007306 */ /* 0x000ea60000209400 */
[----:B------:R-:W-:Y:S02]  /*0210*/  IMAD.MOV R12, RZ, RZ, -R9 ;  /* 0x000000ffff0c7224 */ /* 0x000fe400078e0a09 */
[----:B------:R-:W3:Y:S03]  /*0220*/  S2R R9, SR_TID.X ;  /* 0x0000000000097919 */ /* 0x000ee60000002100 */
[----:B--2---:R-:W2:Y:S02]  /*0230*/  MUFU.RCP R0, R0 ;  /* 0x0000000000007308 */ /* 0x004ea40000001000 */
[----:B--2---:R-:W-:Y:S01]  /*0240*/  VIADD R6, R0, 0xffffffe ;  /* 0x0ffffffe00067836 */ /* 0x004fe20000000000 */
[----:B------:R-:W-:-:S05]  /*0250*/  IABS R0, R11 ;  /* 0x0000000b00007213 */ /* 0x000fca0000000000 */
[----:B------:R2:W4:Y:S01]  /*0260*/  F2I.FTZ.U32.TRUNC.NTZ R7, R6 ;  /* 0x0000000600077305 */ /* 0x000522000021f000 */
[--C-:B---3--:R-:W-:Y:S02]  /*0270*/  SHF.R.U32.HI R21, RZ, 0x5, R9.reuse ;  /* 0x00000005ff157819 */ /* 0x108fe40000011609 */
[----:B------:R-:W-:Y:S02]  /*0280*/  SHF.R.U32.HI R22, RZ, 0x2, R9 ;  /* 0x00000002ff167819 */ /* 0x000fe40000011609 */
[----:B------:R-:W-:Y:S01]  /*0290*/  LOP3.LUT R23, R21, 0x7fffffc, RZ, 0xc0, !PT ;  /* 0x07fffffc15177812 */ /* 0x000fe200078ec0ff */
[----:B--2---:R-:W-:Y:S02]  /*02a0*/  IMAD.MOV.U32 R6, RZ, RZ, RZ ;  /* 0x000000ffff067224 */ /* 0x004fe400078e00ff */
[----:B----4-:R-:W-:-:S04]  /*02b0*/  IMAD.MOV R3, RZ, RZ, -R7 ;  /* 0x000000ffff037224 */ /* 0x010fc800078e0a07 */
[----:B------:R-:W-:-:S04]  /*02c0*/  IMAD R3, R3, R2, RZ ;  /* 0x0000000203037224 */ /* 0x000fc800078e02ff */
[----:B------:R-:W-:Y:S02]  /*02d0*/  IMAD.HI.U32 R7, R7, R3, R6 ;  /* 0x0000000307077227 */ /* 0x000fe400078e0006 */
[----:B------:R-:W2:Y:S04]  /*02e0*/  I2F.RP R6, R0 ;  /* 0x0000000000067306 */ /* 0x000ea80000209400 */
[----:B------:R-:W-:-:S04]  /*02f0*/  IMAD.HI.U32 R3, R7, R10, RZ ;  /* 0x0000000a07037227 */ /* 0x000fc800078e00ff */
[----:B------:R-:W-:Y:S01]  /*0300*/  IMAD R13, R3, R12, R10 ;  /* 0x0000000c030d7224 */ /* 0x000fe200078e020a */
[----:B------:R-:W-:Y:S01]  /*0310*/  SHF.R.U32.HI R10, RZ, 0x2, R9 ;  /* 0x00000002ff0a7819 */ /* 0x000fe20000011609 */
[----:B------:R-:W-:-:S03]  /*0320*/  IMAD.HI.U32 R7, R7, R8, RZ ;  /* 0x0000000807077227 */ /* 0x000fc600078e00ff */
[C---:B------:R-:W-:Y:S01]  /*0330*/  ISETP.GT.U32.AND P0, PT, R2.reuse, R13, PT ;  /* 0x0000000d0200720c */ /* 0x040fe20003f04070 */
[----:B------:R-:W-:Y:S01]  /*0340*/  IMAD R17, R7, R12, R8 ;  /* 0x0000000c07117224 */ /* 0x000fe200078e0208 */
[----:B--2---:R-:W2:Y:S04]  /*0350*/  MUFU.RCP R6, R6 ;  /* 0x0000000600067308 */ /* 0x004ea80000001000 */
[----:B------:R-:W-:-:S07]  /*0360*/  ISETP.GT.U32.AND P1, PT, R2, R17, PT ;  /* 0x000000110200720c */ /* 0x000fce0003f24070 */
[----:B------:R-:W-:Y:S02]  /*0370*/  @!P0 IMAD.IADD R13, R13, 0x1, -R2 ;  /* 0x000000010d0d8824 */ /* 0x000fe400078e0a02 */
[----:B--2---:R-:W-:-:S03]  /*0380*/  VIADD R3, R6, 0xffffffe ;  /* 0x0ffffffe06037836 */ /* 0x004fc60000000000 */
[----:B------:R-:W-:Y:S01]  /*0390*/  ISETP.GT.U32.AND P0, PT, R2, R13, PT ;  /* 0x0000000d0200720c */ /* 0x000fe20003f04070 */
[----:B------:R-:W-:Y:S01]  /*03a0*/  @!P1 IMAD.IADD R17, R17, 0x1, -R2 ;  /* 0x0000000111119824 */ /* 0x000fe200078e0a02 */
[----:B------:R-:W-:Y:S01]  /*03b0*/  LOP3.LUT R6, RZ, R4, RZ, 0x33, !PT ;  /* 0x00000004ff067212 */ /* 0x000fe200078e33ff */
[----:B------:R-:W-:Y:S01]  /*03c0*/  @!P1 VIADD R7, R7, 0x1 ;  /* 0x0000000107079836 */ /* 0x000fe20000000000 */
[----:B------:R-:W2:Y:S02]  /*03d0*/  F2I.FTZ.U32.TRUNC.NTZ R3, R3 ;  /* 0x0000000300037305 */ /* 0x000ea4000021f000 */
[----:B------:R-:W-:-:S07]  /*03e0*/  ISETP.GE.U32.AND P3, PT, R17, R2, PT ;  /* 0x000000021100720c */ /* 0x000fce0003f66070 */
[----:B------:R-:W-:Y:S01]  /*03f0*/  @!P0 IMAD.IADD R13, R13, 0x1, -R2 ;  /* 0x000000010d0d8824 */ /* 0x000fe200078e0a02 */
[----:B------:R-:W-:Y:S01]  /*0400*/  ISETP.NE.AND P0, PT, R4, RZ, PT ;  /* 0x000000ff0400720c */ /* 0x000fe20003f05270 */
[----:B------:R-:W-:Y:S01]  /*0410*/  IMAD.MOV.U32 R2, RZ, RZ, RZ ;  /* 0x000000ffff027224 */ /* 0x000fe200078e00ff */
[----:B------:R-:W-:Y:S01]  /*0420*/  LOP3.LUT R4, R15, R4, RZ, 0x3c, !PT ;  /* 0x000000040f047212 */ /* 0x000fe200078e3cff */
[----:B------:R-:W-:Y:S02]  /*0430*/  @!P2 IMAD.MOV R13, RZ, RZ, -R13 ;  /* 0x000000ffff0da224 */ /* 0x000fe400078e0a0d */
[----:B------:R-:W-:Y:S01]  /*0440*/  @P3 VIADD R7, R7, 0x1 ;  /* 0x0000000107073836 */ /* 0x000fe20000000000 */
[----:B------:R-:W-:Y:S02]  /*0450*/  ISETP.GE.AND P2, PT, R4, RZ, PT ;  /* 0x000000ff0400720c */ /* 0x000fe40003f46270 */
[----:B------:R-:W-:Y:S01]  /*0460*/  SEL R8, R6, R13, !P0 ;  /* 0x0000000d06087207 */ /* 0x000fe20004000000 */
[----:B--2---:R-:W-:Y:S01]  /*0470*/  IMAD.MOV R13, RZ, RZ, -R3 ;  /* 0x000000ffff0d7224 */ /* 0x004fe200078e0a03 */
[----:B------:R-:W-:-:S03]  /*0480*/  SHF.R.U32.HI R4, RZ, 0x3, R9 ;  /* 0x00000003ff047819 */ /* 0x000fc60000011609 */
[----:B------:R-:W-:Y:S01]  /*0490*/  IMAD.IADD R8, R5, 0x1, R8 ;  /* 0x0000000105087824 */ /* 0x000fe200078e0208 */
[----:B------:R-:W-:Y:S01]  /*04a0*/  SGXT.U32 R5, R10, 0x6 ;  /* 0x000000060a05781a */ /* 0x000fe20000000000 */
[----:B------:R-:W-:Y:S01]  /*04b0*/  IMAD R13, R13, R0, RZ ;  /* 0x000000000d0d7224 */ /* 0x000fe200078e02ff */
[----:B------:R-:W-:Y:S01]  /*04c0*/  IABS R10, R11 ;  /* 0x0000000b000a7213 */ /* 0x000fe20000000000 */
[----:B------:R-:W-:Y:S01]  /*04d0*/  IMAD.SHL.U32 R8, R8, 0x40, RZ ;  /* 0x0000004008087824 */ /* 0x000fe200078e00ff */
[----:B------:R-:W-:Y:S01]  /*04e0*/  SGXT.U32 R4, R4, 0x5 ;  /* 0x000000050404781a */ /* 0x000fe20000000000 */
[----:B------:R-:W-:Y:S02]  /*04f0*/  IMAD.HI.U32 R2, R3, R13, R2 ;  /* 0x0000000d03027227 */ /* 0x000fe400078e0002 */
[----:B------:R-:W2:Y:S01]  /*0500*/  LDC.64 R12, c[0x0][0x220] ;  /* 0x00008800ff0c7b82 */ /* 0x000ea20000000a00 */
[----:B------:R-:W-:Y:S01]  /*0510*/  LOP3.LUT R8, R8, R5, RZ, 0xfc, !PT ;  /* 0x0000000508087212 */ /* 0x000fe200078efcff */
[----:B------:R-:W-:-:S02]  /*0520*/  IMAD.MOV R3, RZ, RZ, -R10 ;  /* 0x000000ffff037224 */ /* 0x000fc400078e0a0a */
[----:B------:R-:W-:Y:S01]  /*0530*/  @!P2 IMAD.MOV R7, RZ, RZ, -R7 ;  /* 0x000000ffff07a224 */ /* 0x000fe200078e0a07 */
[----:B------:R-:W-:Y:S02]  /*0540*/  IABS R15, R8 ;  /* 0x00000008000f7213 */ /* 0x000fe40000000000 */
[----:B------:R-:W-:Y:S02]  /*0550*/  ISETP.GE.AND P2, PT, R8, RZ, PT ;  /* 0x000000ff0800720c */ /* 0x000fe40003f46270 */
[----:B------:R-:W-:Y:S01]  /*0560*/  SEL R7, R6, R7, !P0 ;  /* 0x0000000706077207 */ /* 0x000fe20004000000 */
[----:B------:R-:W-:Y:S01]  /*0570*/  IMAD.HI.U32 R2, R2, R15, RZ ;  /* 0x0000000f02027227 */ /* 0x000fe200078e00ff */
[----:B------:R-:W-:-:S03]  /*0580*/  ISETP.NE.AND P0, PT, R11, RZ, PT ;  /* 0x000000ff0b00720c */ /* 0x000fc60003f05270 */
[----:B------:R-:W-:Y:S02]  /*0590*/  IMAD R15, R2, R3, R15 ;  /* 0x00000003020f7224 */ /* 0x000fe400078e020f */
[----:B------:R-:W-:Y:S01]  /*05a0*/  IMAD.SHL.U32 R6, R9, 0x8, RZ ;  /* 0x0000000809067824 */ /* 0x000fe200078e00ff */
[----:B------:R-:W3:Y:S01]  /*05b0*/  LDC.64 R2, c[0x0][0x218] ;  /* 0x00008600ff027b82 */ /* 0x000ee20000000a00 */
[----:B------:R-:W-:Y:S01]  /*05c0*/  IMAD.SHL.U32 R7, R7, 0x20, RZ ;  /* 0x0000002007077824 */ /* 0x000fe200078e00ff */
[----:B------:R-:W-:Y:S02]  /*05d0*/  ISETP.GT.U32.AND P1, PT, R0, R15, PT ;  /* 0x0000000f0000720c */ /* 0x000fe40003f24070 */
[----:B------:R-:W-:Y:S02]  /*05e0*/  LOP3.LUT R14, R6, 0x18, R9, 0x48, !PT ;  /* 0x00000018060e7812 */ /* 0x000fe400078e4809 */
[----:B------:R-:W-:-:S03]  /*05f0*/  LOP3.LUT R18, R7, R4, RZ, 0xfc, !PT ;  /* 0x0000000407127212 */ /* 0x000fc600078efcff */
[----:B------:R-:W-:Y:S01]  /*0600*/  IMAD R16, R5, 0x20, R14 ;  /* 0x0000002005107824 */ /* 0x000fe200078e020e */
[----:B------:R-:W-:Y:S01]  /*0610*/  SHF.R.U32.HI R5, RZ, 0x3, R9 ;  /* 0x00000003ff057819 */ /* 0x000fe20000011609 */
[----:B------:R-:W-:-:S03]  /*0620*/  IMAD.HI R10, R18, 0x2aaaaaab, RZ ;  /* 0x2aaaaaab120a7827 */ /* 0x000fc600078e02ff */
[----:B------:R-:W-:Y:S01]  /*0630*/  LOP3.LUT R14, R5, R9, RZ, 0x3c, !PT ;  /* 0x00000009050e7212 */ /* 0x000fe200078e3cff */
[----:B------:R-:W-:Y:S01]  /*0640*/  @!P1 IMAD.IADD R15, R15, 0x1, -R0 ;  /* 0x000000010f0f9824 */ /* 0x000fe200078e0a00 */
[----:B------:R-:W-:-:S03]  /*0650*/  SHF.R.U32.HI R17, RZ, 0x1f, R10 ;  /* 0x0000001fff117819 */ /* 0x000fc6000001160a */
[----:B------:R-:W-:Y:S01]  /*0660*/  IMAD.SHL.U32 R14, R14, 0x4, RZ ;  /* 0x000000040e0e7824 */ /* 0x000fe200078e00ff */
[----:B------:R-:W-:Y:S02]  /*0670*/  ISETP.GT.U32.AND P1, PT, R0, R15, PT ;  /* 0x0000000f0000720c */ /* 0x000fe40003f24070 */
[----:B------:R-:W-:-:S05]  /*0680*/  LEA.HI R17, R10, R17, RZ, 0x17 ;  /* 0x000000110a117211 */ /* 0x000fca00078fb8ff */
[----:B------:R-:W-:-:S06]  /*0690*/  IMAD R17, R17, -0xc00, R18 ;  /* 0xfffff40011117824 */ /* 0x000fcc00078e0212 */
[----:B------:R-:W-:Y:S02]  /*06a0*/  @!P1 IMAD.IADD R15, R15, 0x1, -R0 ;  /* 0x000000010f0f9824 */ /* 0x000fe400078e0a00 */
[----:B------:R-:W-:Y:S02]  /*06b0*/  IMAD.SHL.U32 R0, R9, 0x4, RZ ;  /* 0x0000000409007824 */ /* 0x000fe400078e00ff */
[----:B------:R-:W-:Y:S01]  /*06c0*/  @!P2 IMAD.MOV R15, RZ, RZ, -R15 ;  /* 0x000000ffff0fa224 */ /* 0x000fe200078e0a0f */
[----:B------:R-:W-:Y:S02]  /*06d0*/  @!P0 LOP3.LUT R15, RZ, R11, RZ, 0x33, !PT ;  /* 0x0000000bff0f8212 */ /* 0x000fe400078e33ff */
[C---:B------:R-:W-:Y:S02]  /*06e0*/  LOP3.LUT R19, R0.reuse, 0x4, RZ, 0xc0, !PT ;  /* 0x0000000400137812 */ /* 0x040fe400078ec0ff */
[----:B------:R-:W-:Y:S02]  /*06f0*/  LOP3.LUT R10, R0, 0x1c, RZ, 0xc0, !PT ;  /* 0x0000001c000a7812 */ /* 0x000fe400078ec0ff */
[----:B------:R-:W-:-:S02]  /*0700*/  LOP3.LUT R0, R6, 0x18, RZ, 0xc0, !PT ;  /* 0x0000001806007812 */ /* 0x000fc400078ec0ff */
[----:B------:R-:W-:Y:S01]  /*0710*/  LOP3.LUT R19, R19, 0x18, R14, 0xf8, !PT ;  /* 0x0000001813137812 */ /* 0x000fe200078ef80e */
[----:B------:R-:W-:Y:S02]  /*0720*/  IMAD R17, R17, 0xc00, R10 ;  /* 0x00000c0011117824 */ /* 0x000fe400078e020a */
[----:B------:R-:W-:Y:S02]  /*0730*/  IMAD R15, R15, 0xc00, R0 ;  /* 0x00000c000f0f7824 */ /* 0x000fe400078e0200 */
[----:B------:R-:W-:Y:S02]  /*0740*/  IMAD R19, R4, 0x20, R19 ;  /* 0x0000002004137824 */ /* 0x000fe400078e0213 */
[----:B---3--:R-:W-:Y:S01]  /*0750*/  IMAD.WIDE R14, R15, 0x2, R2 ;  /* 0x000000020f0e7825 */ /* 0x008fe200078e0202 */
[----:B------:R-:W-:Y:S02]  /*0760*/  LEA R3, R16, UR6, 0x1 ;  /* 0x0000000610037c11 */ /* 0x000fe4000f8e08ff */
[----:B------:R-:W-:Y:S01]  /*0770*/  LEA R2, R19, UR6, 0x1 ;  /* 0x0000000613027c11 */ /* 0x000fe2000f8e08ff */
[----:B--2---:R-:W-:Y:S01]  /*0780*/  IMAD.WIDE R12, R17, 0x2, R12 ;  /* 0x00000002110c7825 */ /* 0x004fe200078e020c */
[----:B------:R-:W-:Y:S01]  /*0790*/  IADD3 R0, P1, R14, 0x100, RZ ;  /* 0x000001000e007810 */ /* 0x000fe20007f3e0ff */
[----:B------:R-:W-:Y:S01]  /*07a0*/  @!PT LDS RZ, [RZ] ;  /* 0x00000000fffff984 */ /* 0x000fe20000000800 */
[----:B------:R-:W-:Y:S01]  /*07b0*/  @!PT LDS RZ, [RZ] ;  /* 0x00000000fffff984 */ /* 0x000fe20000000800 */
[----:B------:R-:W-:Y:S01]  /*07c0*/  @!PT LDS RZ, [RZ] ;  /* 0x00000000fffff984 */ /* 0x000fe20000000800 */
[----:B------:R-:W-:Y:S02]  /*07d0*/  LDGSTS.E.BYPASS.128 [R3], desc[UR16][R14.64] ;  /* 0x000000000e037fae */ /* 0x000fe4000b901c50 */
[----:B------:R-:W-:Y:S01]  /*07e0*/  IMAD.MOV.U32 R10, RZ, RZ, 0x3 ;  /* 0x00000003ff0a7424 */ /* 0x000fe200078e00ff */
[----:B------:R-:W-:Y:S01]  /*07f0*/  IADD3 R4, P0, R12, 0x100, RZ ;  /* 0x000001000c047810 */ /* 0x000fe20007f1e0ff */
[----:B------:R-:W0:Y:S01]  /*0800*/  LDGDEPBAR ;  /* 0x00000000000079af */ /* 0x000e220000000000 */
[----:B------:R-:W-:-:S03]  /*0810*/  IMAD.X R35, RZ, RZ, R15, P1 ;  /* 0x000000ffff237224 */ /* 0x000fc600008e060f */
[----:B------:R-:W-:Y:S01]  /*0820*/  LDGSTS.E.64 [R2+0x5000], desc[UR16][R12.64] ;  /* 0x050000000c027fae */ /* 0x000fe2000b921a50 */
[----:B------:R-:W-:-:S03]  /*0830*/  IMAD.X R33, RZ, RZ, R13, P0 ;  /* 0x000000ffff217224 */ /* 0x000fc600000e060d */
[----:B------:R-:W0:Y:S01]  /*0840*/  LDGDEPBAR ;  /* 0x00000000000079af */ /* 0x000e220000000000 */
[----:B------:R-:W-:Y:S06]  /*0850*/  BAR.SYNC.DEFER_BLOCKING 0x0 ;  /* 0x0000000000007b1d */ /* 0x000fec0000010000 */
[----:B------:R-:W-:Y:S01]  /*0860*/  @!PT LDS RZ, [RZ] ;  /* 0x00000000fffff984 */ /* 0x000fe20000000800 */
[----:B------:R-:W-:Y:S01]  /*0870*/  @!PT LDS RZ, [RZ] ;  /* 0x00000000fffff984 */ /* 0x000fe20000000800 */
[----:B------:R-:W-:Y:S01]  /*0880*/  @!PT LDS RZ, [RZ] ;  /* 0x00000000fffff984 */ /* 0x000fe20000000800 */
[----:B------:R-:W-:Y:S04]  /*0890*/  LDGSTS.E.BYPASS.128 [R3+0x1000], desc[UR16][R14.64+0x40] ;  /* 0x010000400e037fae */ /* 0x000fe8000b901c50 */
[----:B------:R-:W0:Y:S04]  /*08a0*/  LDGDEPBAR ;  /* 0x00000000000079af */ /* 0x000e280000000000 */
[----:B------:R-:W-:Y:S04]  /*08b0*/  LDGSTS.E.64 [R2+0x5800], desc[UR16][R12.64+0x40] ;  /* 0x058000400c027fae */ /* 0x000fe8000b921a50 */
        /* <DEDUP_REMOVED lines=13> */
[----:B------:R2:W-:Y:S04]  /*0990*/  LDGSTS.E.BYPASS.128 [R3+0x3000], desc[UR16][R14.64+0xc0] ;  /* 0x030000c00e037fae */ /* 0x0005e8000b901c50 */
[----:B------:R-:W0:Y:S04]  /*09a0*/  LDGDEPBAR ;  /* 0x00000000000079af */ /* 0x000e280000000000 */
[----:B------:R3:W-:Y:S04]  /*09b0*/  LDGSTS.E.64 [R2+0x6800], desc[UR16][R12.64+0xc0] ;  /* 0x068000c00c027fae */ /* 0x0007e8000b921a50 */
[----:B------:R-:W0:Y:S01]  /*09c0*/  LDGDEPBAR ;  /* 0x00000000000079af */ /* 0x000e220000000000 */
[----:B--2---:R-:W-:-:S04]  /*09d0*/  SHF.R.U32.HI R14, RZ, 0x1, R9 ;  /* 0x00000001ff0e7819 */ /* 0x004fc80000011609 */
[----:B------:R-:W-:-:S04]  /*09e0*/  LOP3.LUT R14, R14, 0x40, RZ, 0xc0, !PT ;  /* 0x000000400e0e7812 */ /* 0x000fc800078ec0ff */
[C---:B---3--:R-:W-:Y:S02]  /*09f0*/  LOP3.LUT R12, R14.reuse, 0x800000, RZ, 0xfc, !PT ;  /* 0x008000000e0c7812 */ /* 0x048fe400078efcff */
[----:B------:R-:W-:-:S07]  /*0a00*/  LOP3.LUT R14, R14, 0x800002, RZ, 0xfc, !PT ;  /* 0x008000020e0e7812 */ /* 0x000fce00078efcff */
.L_x_0:
[----:B------:R-:W2:Y:S01]  /*0a10*/  SHFL.IDX PT, R13, R23, RZ, 0x1f ;  /* 0x00001fff170d7589 */ /* 0x000ea200000e0000 */
[----:B------:R-:W-:Y:S01]  /*0a20*/  UIADD3 UR4, UR4, 0x1, URZ ;  /* 0x0000000104047890 */ /* 0x000fe2000fffe03f */
[----:B------:R-:W-:-:S04]  /*0a30*/  DEPBAR.LE SB0, 0x6 ;  /* 0x000081800000791a */ /* 0x000fc80000000000 */
[----:B------:R-:W-:Y:S01]  /*0a40*/  UISETP.GE.AND UP0, UPT, UR4, 0x5, UPT ;  /* 0x000000050400788c */ /* 0x000fe2000bf06270 */
[----:B------:R-:W-:Y:S01]  /*0a50*/  BAR.SYNC.DEFER_BLOCKING 0x0 ;  /* 0x0000000000007b1d */ /* 0x000fe20000010000 */
[----:B------:R-:W-:Y:S02]  /*0a60*/  IMAD.MOV.U32 R15, RZ, RZ, R12 ;  /* 0x000000ffff0f7224 */ /* 0x000fe400078e000c */
[----:B------:R-:W-:Y:S01]  /*0a70*/  USEL UR18, UR4, URZ, !UP0 ;  /* 0x0000003f04127287 */ /* 0x000fe2000c000000 */
[----:B------:R-:W-:Y:S02]  /*0a80*/  VIADD R10, R10, 0x1 ;  /* 0x000000010a0a7836 */ /* 0x000fe40000000000 */
[----:B------:R-:W-:Y:S01]  /*0a90*/  IMAD.MOV.U32 R18, RZ, RZ, R4 ;  /* 0x000000ffff127224 */ /* 0x000fe200078e0004 */
[----:B------:R-:W-:Y:S01]  /*0aa0*/  ULEA UR4, UR18, UR6, 0xb ;  /* 0x0000000612047291 */ /* 0x000fe2000f8e583f */
[----:B------:R-:W-:Y:S01]  /*0ab0*/  VIADD R4, R20, 0x40 ;  /* 0x0000004014047836 */ /* 0x000fe20000000000 */
[----:B------:R-:W-:-:S02]  /*0ac0*/  ISETP.GE.AND P1, PT, R10, 0x5, PT ;  /* 0x000000050a00780c */ /* 0x000fc40003f26270 */
[----:B------:R-:W-:Y:S02]  /*0ad0*/  UIADD3 UR4, UR4, 0x5000, URZ ;  /* 0x0000500004047890 */ /* 0x000fe4000fffe03f */
[----:B------:R-:W-:Y:S02]  /*0ae0*/  SEL R10, R10, RZ, !P1 ;  /* 0x000000ff0a0a7207 */ /* 0x000fe40004800000 */
[----:B------:R-:W-:Y:S01]  /*0af0*/  USHF.R.U32.HI UR4, URZ, 0x4, UR4 ;  /* 0x000000043f047899 */ /* 0x000fe20008011604 */
[----:B--2---:R-:W-:Y:S01]  /*0b00*/  R2UR UR5, R13 ;  /* 0x000000000d0572ca */ /* 0x004fe200000e0000 */
[----:B------:R-:W-:Y:S02]  /*0b10*/  IMAD.MOV.U32 R13, RZ, RZ, -0x7fffffe0 ;  /* 0x80000020ff0d7424 */ /* 0x000fe400078e00ff */
[----:B------:R-:W-:Y:S01]  /*0b20*/  ULOP3.LUT UR4, UR4, 0x3fff, URZ, 0xc0, !UPT ;  /* 0x00003fff04047892 */ /* 0x000fe2000f8ec03f */
[----:B------:R-:W-:Y:S01]  /*0b30*/  IMAD R19, R10, 0x1000, R3 ;  /* 0x000010000a137824 */ /* 0x000fe200078e0203 */
[----:B------:R-:W-:-:S05]  /*0b40*/  WARPGROUP.ARRIVE ;  /* 0x00000000000079c5 */ /* 0x000fca0000000000 */
[----:B------:R-:W-:Y:S02]  /*0b50*/  UMOV UR9, UR4 ;  /* 0x0000000400097c82 */ /* 0x000fe40008000000 */
[----:B------:R-:W-:Y:S01]  /*0b60*/  IADD3 R16, P0, R15, UR9, RZ ;  /* 0x000000090f107c10 */ /* 0x000fe2000ff1e0ff */
[----:B------:R-:W-:Y:S01]  /*0b70*/  IMAD.MOV.U32 R15, RZ, RZ, R13 ;  /* 0x000000ffff0f7224 */ /* 0x000fe200078e000d */
[----:B------:R-:W-:Y:S02]  /*0b80*/  USHF.L.U32 UR7, UR5, 0x6, URZ ;  /* 0x0000000605077899 */ /* 0x000fe4000800063f */
[----:B------:R-:W-:Y:S01]  /*0b90*/  ULEA UR5, UR18, UR6, 0xc ;  /* 0x0000000612057291 */ /* 0x000fe2000f8e603f */
[----:B------:R-:W-:Y:S01]  /*0ba0*/  R2UR UR10, R16 ;  /* 0x00000000100a72ca */ /* 0x000fe200000e0000 */
[----:B------:R-:W-:Y:S01]  /*0bb0*/  ULOP3.LUT UR7, UR7, 0xc0, URZ, 0xc0, !UPT ;  /* 0x000000c007077892 */ /* 0x000fe2000f8ec03f */
[----:B------:R-:W-:Y:S01]  /*0bc0*/  IMAD.MOV.U32 R16, RZ, RZ, R14 ;  /* 0x000000ffff107224 */ /* 0x000fe200078e000e */
[----:B------:R-:W-:-:S02]  /*0bd0*/  USHF.R.U32.HI UR8, URZ, 0x4, UR5 ;  /* 0x000000043f087899 */ /* 0x000fc40008011605 */
[----:B------:R-:W-:Y:S01]  /*0be0*/  UIADD3 UR18, UR18, 0x1, URZ ;  /* 0x0000000112127890 */ /* 0x000fe2000fffe03f */
[----:B------:R-:W-:Y:S01]  /*0bf0*/  UMOV UR5, URZ ;  /* 0x0000003f00057c82 */ /* 0x000fe20008000000 */
[----:B------:R-:W-:Y:S01]  /*0c00*/  ULOP3.LUT UR8, UR8, 0x3fff, URZ, 0xc0, !UPT ;  /* 0x00003fff08087892 */ /* 0x000fe2000f8ec03f */
[----:B------:R-:W-:Y:S02]  /*0c10*/  UMOV UR9, UR5 ;  /* 0x0000000500097c82 */ /* 0x000fe40008000000 */
[----:B------:R-:W-:Y:S01]  /*0c20*/  IADD3.X R17, R15, UR9, RZ, P0, !PT ;  /* 0x000000090f117c10 */ /* 0x000fe200087fe4ff */
[----:B------:R-:W-:Y:S01]  /*0c30*/  UIADD3 UR12, UP0, UR7, UR8, URZ ;  /* 0x00000008070c7290 */ /* 0x000fe2000ff1e03f */
[----:B------:R-:W-:Y:S02]  /*0c40*/  IMAD.MOV.U32 R15, RZ, RZ, -0x7fffffe0 ;  /* 0x80000020ff0f7424 */ /* 0x000fe400078e00ff */
[----:B------:R-:W-:Y:S01]  /*0c50*/  R2UR UR11, R17 ;  /* 0x00000000110b72ca */ /* 0x000fe200000e0000 */
[----:B------:R-:W-:Y:S01]  /*0c60*/  UIADD3.X UR13, URZ, URZ, URZ, UP0, !UPT ;  /* 0x0000003f3f0d7290 */ /* 0x000fe200087fe43f */
[----:B------:R-:W-:Y:S01]  /*0c70*/  IMAD.MOV.U32 R17, RZ, RZ, R15 ;  /* 0x000000ffff117224 */ /* 0x000fe200078e000f */
[----:B------:R-:W-:-:S02]  /*0c80*/  ULOP3.LUT UR8, UR12, 0x1000000, URZ, 0xfc, !UPT ;  /* 0x010000000c087892 */ /* 0x000fc4000f8efc3f */
[----:B------:R-:W-:Y:S02]  /*0c90*/  ULOP3.LUT UR9, UR13, 0x80000020, URZ, 0xfc, !UPT ;  /* 0x800000200d097892 */ /* 0x000fe4000f8efc3f */
[----:B------:R-:W-:-:S04]  /*0ca0*/  UISETP.GE.AND UP0, UPT, UR18, 0x5, UPT ;  /* 0x000000051200788c */ /* 0x000fc8000bf06270 */
[----:B------:R-:W-:-:S03]  /*0cb0*/  USEL UR18, UR18, URZ, !UP0 ;  /* 0x0000003f12127287 */ /* 0x000fc6000c000000 */
[----:B------:R-:W-:Y:S01]  /*0cc0*/  HGMMA.64x16x16.F32.BF16 R24, gdesc[UR8], R24 ;  /* 0x00200000081879f0 */ /* 0x000fe20008701818 */
[----:B------:R-:W-:Y:S01]  /*0cd0*/  UMOV UR8, UR4 ;  /* 0x0000000400087c82 */ /* 0x000fe20008000000 */
[----:B------:R-:W-:Y:S01]  /*0ce0*/  UMOV UR9, 0x80000020 ;  /* 0x8000002000097882 */ /* 0x000fe20000000000 */
[----:B------:R-:W-:Y:S01]  /*0cf0*/  IADD3 R16, P0, R16, UR8, RZ ;  /* 0x0000000810107c10 */ /* 0x000fe2000ff1e0ff */
[----:B------:R-:W-:Y:S01]  /*0d00*/  UMOV UR8, 0x1000002 ;  /* 0x0100000200087882 */ /* 0x000fe20000000000 */
[----:B------:R-:W-:Y:S02]  /*0d10*/  ULEA UR4, UR18, UR6, 0xb ;  /* 0x0000000612047291 */ /* 0x000fe4000f8e583f */
[----:B------:R-:W-:Y:S01]  /*0d20*/  IADD3.X R17, R17, UR5, RZ, P0, !PT ;  /* 0x0000000511117c10 */ /* 0x000fe200087fe4ff */
[----:B------:R-:W-:Y:S01]  /*0d30*/  UIADD3.64 UR12, UR12, UR8, URZ ;  /* 0x000000080c0c7297 */ /* 0x000fe2000fffe03f */
[----:B------:R-:W-:Y:S01]  /*0d40*/  R2UR UR14, R16 ;  /* 0x00000000100e72ca */ /* 0x000fe200000e0000 */
[----:B------:R-:W-:Y:S01]  /*0d50*/  UIADD3 UR4, UR4, 0x5000, URZ ;  /* 0x0000500004047890 */ /* 0x000fe2000fffe03f */
[----:B------:R-:W-:Y:S01]  /*0d60*/  R2UR UR15, R17 ;  /* 0x00000000110f72ca */ /* 0x000fe200000e0000 */
[----:B------:R-:W-:Y:S01]  /*0d70*/  IMAD.MOV.U32 R16, RZ, RZ, R12 ;  /* 0x000000ffff107224 */ /* 0x000fe200078e000c */
[----:B------:R-:W-:Y:S01]  /*0d80*/  UMOV UR5, URZ ;  /* 0x0000003f00057c82 */ /* 0x000fe20008000000 */
[----:B------:R-:W-:Y:S01]  /*0d90*/  USHF.R.U32.HI UR4, URZ, 0x4, UR4 ;  /* 0x000000043f047899 */ /* 0x000fe20008011604 */
[----:B------:R-:W-:-:S03]  /*0da0*/  IMAD.MOV.U32 R17, RZ, RZ, R13 ;  /* 0x000000ffff117224 */ /* 0x000fc600078e000d */
[----:B------:R-:W-:-:S07]  /*0db0*/  ULOP3.LUT UR4, UR4, 0x3fff, URZ, 0xc0, !UPT ;  /* 0x00003fff04047892 */ /* 0x000fce000f8ec03f */
[----:B------:R-:W-:Y:S02]  /*0dc0*/  UMOV UR10, UR4 ;  /* 0x00000004000a7c82 */ /* 0x000fe40008000000 */
[----:B------:R-:W-:Y:S01]  /*0dd0*/  IADD3 R16, P0, R16, UR10, RZ ;  /* 0x0000000a10107c10 */ /* 0x000fe2000ff1e0ff */
[----:B------:R-:W-:-:S03]  /*0de0*/  UMOV UR10, UR5 ;  /* 0x00000005000a7c82 */ /* 0x000fc60008000000 */
[----:B------:R-:W-:Y:S01]  /*0df0*/  IADD3.X R17, R17, UR10, RZ, P0, !PT ;  /* 0x0000000a11117c10 */ /* 0x000fe200087fe4ff */
[----:B------:R-:W-:Y:S02]  /*0e00*/  ULEA UR10, UR18, UR6, 0xc ;  /* 0x00000006120a7291 */ /* 0x000fe4000f8e603f */
[----:B------:R-:W-:Y:S02]  /*0e10*/  UIADD3 UR18, UR18, 0x1, URZ ;  /* 0x0000000112127890 */ /* 0x000fe4000fffe03f */
[----:B------:R-:W-:-:S04]  /*0e20*/  USHF.R.U32.HI UR10, URZ, 0x4, UR10 ;  /* 0x000000043f0a7899 */ /* 0x000fc8000801160a */
[----:B------:R-:W-:-:S04]  /*0e30*/  ULOP3.LUT UR10, UR10, 0x3fff, URZ, 0xc0, !UPT ;  /* 0x00003fff0a0a7892 */ /* 0x000fc8000f8ec03f */
[----:B------:R-:W-:-:S04]  /*0e40*/  UIADD3 UR10, UP0, UR7, UR10, URZ ;  /* 0x0000000a070a7290 */ /* 0x000fc8000ff1e03f */
[----:B------:R-:W-:Y:S02]  /*0e50*/  UIADD3.X UR11, URZ, URZ, URZ, UP0, !UPT ;  /* 0x0000003f3f0b7290 */ /* 0x000fe400087fe43f */
[----:B------:R-:W-:Y:S01]  /*0e60*/  UISETP.GE.AND UP0, UPT, UR18, 0x5, UPT ;  /* 0x000000051200788c */ /* 0x000fe2000bf06270 */
[----:B------:R-:W-:Y:S01]  /*0e70*/  HGMMA.64x16x16.F32.BF16 R24, gdesc[UR12], R24, gsb0 ;  /* 0x002000000c1879f0 */ /* 0x000fe20008001818 */
[----:B------:R-:W-:Y:S01]  /*0e80*/  R2UR UR14, R16 ;  /* 0x00000000100e72ca */ /* 0x000fe200000e0000 */
[----:B------:R-:W-:Y:S01]  /*0e90*/  VIADD R16, R20, 0x20 ;  /* 0x0000002014107836 */ /* 0x000fe20000000000 */
[----:B------:R-:W-:Y:S01]  /*0ea0*/  R2UR UR15, R17 ;  /* 0x00000000110f72ca */ /* 0x000fe200000e0000 */
[----:B------:R-:W-:Y:S01]  /*0eb0*/  IMAD.MOV.U32 R17, RZ, RZ, R35 ;  /* 0x000000ffff117224 */ /* 0x000fe200078e0023 */
[----:B------:R-:W-:Y:S01]  /*0ec0*/  ULOP3.LUT UR12, UR10, 0x1000000, URZ, 0xfc, !UPT ;  /* 0x010000000a0c7892 */ /* 0x000fe2000f8efc3f */
[----:B------:R-:W-:Y:S01]  /*0ed0*/  IMAD R35, R10, 0x800, R2 ;  /* 0x000008000a237824 */ /* 0x000fe200078e0202 */
[----:B------:R-:W-:Y:S01]  /*0ee0*/  ISETP.GE.U32.AND P0, PT, R16, 0xb80, PT ;  /* 0x00000b801000780c */ /* 0x000fe20003f06070 */
[----:B------:R-:W-:Y:S01]  /*0ef0*/  IMAD.MOV.U32 R16, RZ, RZ, R0 ;  /* 0x000000ffff107224 */ /* 0x000fe200078e0000 */
[----:B------:R-:W-:Y:S01]  /*0f00*/  ULOP3.LUT UR13, UR11, 0x80000020, URZ, 0xfc, !UPT ;  /* 0x800000200b0d7892 */ /* 0x000fe2000f8efc3f */
[----:B------:R-:W-:Y:S01]  /*0f10*/  IMAD.MOV.U32 R0, RZ, RZ, R14 ;  /* 0x000000ffff007224 */ /* 0x000fe200078e000e */
[----:B------:R-:W-:Y:S01]  /*0f20*/  USEL UR18, UR18, URZ, !UP0 ;  /* 0x0000003f12127287 */ /* 0x000fe2000c000000 */
[----:B------:R-:W-:-:S02]  /*0f30*/  WARPGROUP.DEPBAR.LE gsb0, 0x1 ;  /* 0x00008000000079c5 */ /* 0x000fc40000010100 */
[----:B------:R-:W-:Y:S06]  /*0f40*/  BAR.SYNC.DEFER_BLOCKING 0x0 ;  /* 0x0000000000007b1d */ /* 0x000fec0000010000 */
[----:B------:R-:W-:Y:S01]  /*0f50*/  @!PT LDS RZ, [RZ] ;  /* 0x00000000fffff984 */ /* 0x000fe20000000800 */
[----:B------:R-:W-:Y:S01]  /*0f60*/  @!PT LDS RZ, [RZ] ;  /* 0x00000000fffff984 */ /* 0x000fe20000000800 */
[----:B------:R-:W-:Y:S01]  /*0f70*/  @!PT LDS RZ, [RZ] ;  /* 0x00000000fffff984 */ /* 0x000fe20000000800 */
[----:B------:R2:W-:Y:S04]  /*0f80*/  LDGSTS.E.BYPASS.128 [R19], desc[UR16][R16.64], !P0 ;  /* 0x0000000010137fae */ /* 0x0005e8000c101c50 */
[----:B------:R-:W0:Y:S01]  /*0f90*/  LDGDEPBAR ;  /* 0x00000000000079af */ /* 0x000e220000000000 */
[----:B--2---:R-:W-:-:S05]  /*0fa0*/  IMAD.MOV.U32 R19, RZ, RZ, R33 ;  /* 0x000000ffff137224 */ /* 0x004fca00078e0021 */
[----:B------:R2:W-:Y:S04]  /*0fb0*/  LDGSTS.E.64 [R35+0x5000], desc[UR16][R18.64], !P0 ;  /* 0x0500000012237fae */ /* 0x0005e8000c121a50 */
[----:B------:R-:W0:Y:S01]  /*0fc0*/  LDGDEPBAR ;  /* 0x00000000000079af */ /* 0x000e220000000000 */
[----:B------:R-:W-:-:S04]  /*0fd0*/  DEPBAR.LE SB0, 0x6 ;  /* 0x000081800000791a */ /* 0x000fc80000000000 */
[----:B------:R-:W-:Y:S06]  /*0fe0*/  BAR.SYNC.DEFER_BLOCKING 0x0 ;  /* 0x0000000000007b1d */ /* 0x000fec0000010000 */
[----:B------:R-:W-:-:S06]  /*0ff0*/  WARPGROUP.ARRIVE ;  /* 0x00000000000079c5 */ /* 0x000fcc0000000000 */
[----:B------:R-:W-:Y:S01]  /*1000*/  HGMMA.64x16x16.F32.BF16 R24, gdesc[UR12], R24 ;  /* 0x002000000c1879f0 */ /* 0x000fe20008701818 */
[----:B------:R-:W-:Y:S01]  /*1010*/  UMOV UR12, UR4 ;  /* 0x00000004000c7c82 */ /* 0x000fe20008000000 */
[----:B------:R-:W-:Y:S01]  /*1020*/  ULEA UR4, UR18, UR6, 0xb ;  /* 0x0000000612047291 */ /* 0x000fe2000f8e583f */
[----:B------:R-:W-:Y:S01]  /*1030*/  IADD3 R32, P0, R0, UR12, RZ ;  /* 0x0000000c00207c10 */ /* 0x000fe2000ff1e0ff */
[----:B------:R-:W-:Y:S01]  /*1040*/  IMAD.MOV.U32 R0, RZ, RZ, R15 ;  /* 0x000000ffff007224 */ /* 0x000fe200078e000f */
[----:B------:R-:W-:Y:S02]  /*1050*/  UIADD3.64 UR12, UR10, UR8, URZ ;  /* 0x000000080a0c7297 */ /* 0x000fe4000fffe03f */
[----:B------:R-:W-:Y:S01]  /*1060*/  R2UR UR14, R32 ;  /* 0x00000000200e72ca */ /* 0x000fe200000e0000 */
[----:B------:R-:W-:Y:S01]  /*1070*/  UIADD3 UR4, UR4, 0x5000, URZ ;  /* 0x0000500004047890 */ /* 0x000fe2000fffe03f */
[----:B------:R-:W-:Y:S01]  /*1080*/  IADD3.X R33, R0, UR5, RZ, P0, !PT ;  /* 0x0000000500217c10 */ /* 0x000fe200087fe4ff */
[----:B------:R-:W-:Y:S01]  /*1090*/  IMAD.MOV.U32 R0, RZ, RZ, R12 ;  /* 0x000000ffff007224 */ /* 0x000fe200078e000c */
[----:B------:R-:W-:Y:S01]  /*10a0*/  UMOV UR5, URZ ;  /* 0x0000003f00057c82 */ /* 0x000fe20008000000 */
[----:B------:R-:W-:Y:S01]  /*10b0*/  USHF.R.U32.HI UR4, URZ, 0x4, UR4 ;  /* 0x000000043f047899 */ /* 0x000fe20008011604 */
[----:B------:R-:W-:-:S03]  /*10c0*/  R2UR UR15, R33 ;  /* 0x00000000210f72ca */ /* 0x000fc600000e0000 */
[----:B------:R-:W-:-:S07]  /*10d0*/  ULOP3.LUT UR4, UR4, 0x3fff, URZ, 0xc0, !UPT ;  /* 0x00003fff04047892 */ /* 0x000fce000f8ec03f */
[----:B------:R-:W-:Y:S02]  /*10e0*/  UMOV UR10, UR4 ;  /* 0x00000004000a7c82 */ /* 0x000fe40008000000 */
[----:B------:R-:W-:Y:S01]  /*10f0*/  IADD3 R32, P0, R0, UR10, RZ ;  /* 0x0000000a00207c10 */ /* 0x000fe2000ff1e0ff */
[----:B------:R-:W-:Y:S01]  /*1100*/  IMAD.MOV.U32 R0, RZ, RZ, R13 ;  /* 0x000000ffff007224 */ /* 0x000fe200078e000d */
[----:B------:R-:W-:-:S04]  /*1110*/  UMOV UR10, UR5 ;  /* 0x00000005000a7c82 */ /* 0x000fc80008000000 */
[----:B------:R-:W-:Y:S01]  /*1120*/  IADD3.X R33, R0, UR10, RZ, P0, !PT ;  /* 0x0000000a00217c10 */ /* 0x000fe200087fe4ff */
[----:B------:R-:W-:Y:S01]  /*1130*/  VIADD R0, R10, 0x1 ;  /* 0x000000010a007836 */ /* 0x000fe20000000000 */
[----:B------:R-:W-:Y:S01]  /*1140*/  ISETP.GE.U32.AND P0, PT, R4, 0xb80, PT ;  /* 0x00000b800400780c */ /* 0x000fe20003f06070 */
[----:B------:R-:W-:Y:S01]  /*1150*/  ULEA UR10, UR18, UR6, 0xc ;  /* 0x00000006120a7291 */ /* 0x000fe2000f8e603f */
[----:B------:R-:W-:Y:S01]  /*1160*/  IMAD.MOV.U32 R4, RZ, RZ, R14 ;  /* 0x000000ffff047224 */ /* 0x000fe200078e000e */
[----:B------:R-:W-:Y:S01]  /*1170*/  UIADD3 UR18, UR18, 0x1, URZ ;  /* 0x0000000112127890 */ /* 0x000fe2000fffe03f */
[----:B------:R-:W-:Y:S01]  /*1180*/  ISETP.GE.AND P1, PT, R0, 0x5, PT ;  /* 0x000000050000780c */ /* 0x000fe20003f26270 */
[----:B------:R-:W-:-:S03]  /*1190*/  USHF.R.U32.HI UR10, URZ, 0x4, UR10 ;  /* 0x000000043f0a7899 */ /* 0x000fc6000801160a */
[----:B------:R-:W-:Y:S01]  /*11a0*/  SEL R0, R0, RZ, !P1 ;  /* 0x000000ff00007207 */ /* 0x000fe20004800000 */
[----:B------:R-:W-:-:S04]  /*11b0*/  ULOP3.LUT UR10, UR10, 0x3fff, URZ, 0xc0, !UPT ;  /* 0x00003fff0a0a7892 */ /* 0x000fc8000f8ec03f */
[----:B--2---:R-:W-:Y:S01]  /*11c0*/  IMAD R35, R0, 0x800, R2 ;  /* 0x0000080000237824 */ /* 0x004fe200078e0202 */
[----:B------:R-:W-:-:S04]  /*11d0*/  UIADD3 UR10, UP0, UR7, UR10, URZ ;  /* 0x0000000a070a7290 */ /* 0x000fc8000ff1e03f */
[----:B------:R-:W-:Y:S01]  /*11e0*/  UIADD3.X UR11, URZ, URZ, URZ, UP0, !UPT ;  /* 0x0000003f3f0b7290 */ /* 0x000fe200087fe43f */
[----:B------:R-:W-:Y:S01]  /*11f0*/  HGMMA.64x16x16.F32.BF16 R24, gdesc[UR12], R24, gsb0 ;  /* 0x002000000c1879f0 */ /* 0x000fe20008001818 */
[----:B------:R-:W-:Y:S01]  /*1200*/  R2UR UR15, R33 ;  /* 0x00000000210f72ca */ /* 0x000fe200000e0000 */
[----:B------:R-:W-:Y:S01]  /*1210*/  IMAD R33, R0, 0x1000, R3 ;  /* 0x0000100000217824 */ /* 0x000fe200078e0203 */
[----:B------:R-:W-:Y:S01]  /*1220*/  R2UR UR14, R32 ;  /* 0x00000000200e72ca */ /* 0x000fe200000e0000 */
[----:B------:R-:W-:Y:S01]  /*1230*/  ULOP3.LUT UR12, UR10, 0x1000000, URZ, 0xfc, !UPT ;  /* 0x010000000a0c7892 */ /* 0x000fe2000f8efc3f */
[----:B------:R-:W-:Y:S01]  /*1240*/  VIADD R0, R0, 0x1 ;  /* 0x0000000100007836 */ /* 0x000fe20000000000 */
[----:B------:R-:W-:Y:S02]  /*1250*/  ULOP3.LUT UR13, UR11, 0x80000020, URZ, 0xfc, !UPT ;  /* 0x800000200b0d7892 */ /* 0x000fe4000f8efc3f */
[----:B------:R-:W-:Y:S02]  /*1260*/  UISETP.GE.AND UP0, UPT, UR18, 0x5, UPT ;  /* 0x000000051200788c */ /* 0x000fe4000bf06270 */
[----:B------:R-:W-:-:S02]  /*1270*/  ISETP.GE.AND P1, PT, R0, 0x5, PT ;  /* 0x000000050000780c */ /* 0x000fc40003f26270 */
[----:B------:R-:W-:Y:S02]  /*1280*/  USEL UR18, UR18, URZ, !UP0 ;  /* 0x0000003f12127287 */ /* 0x000fe4000c000000 */
[----:B------:R-:W-:Y:S01]  /*1290*/  SEL R0, R0, RZ, !P1 ;  /* 0x000000ff00007207 */ /* 0x000fe20004800000 */
[----:B------:R-:W-:Y:S02]  /*12a0*/  WARPGROUP.DEPBAR.LE gsb0, 0x1 ;  /* 0x00008000000079c5 */ /* 0x000fe40000010100 */
[----:B------:R-:W-:Y:S06]  /*12b0*/  BAR.SYNC.DEFER_BLOCKING 0x0 ;  /* 0x0000000000007b1d */ /* 0x000fec0000010000 */
[----:B------:R-:W-:Y:S01]  /*12c0*/  @!PT LDS RZ, [RZ] ;  /* 0x00000000fffff984 */ /* 0x000fe20000000800 */
[----:B------:R-:W-:Y:S01]  /*12d0*/  @!PT LDS RZ, [RZ] ;  /* 0x00000000fffff984 */ /* 0x000fe20000000800 */
[----:B------:R-:W-:Y:S01]  /*12e0*/  @!PT LDS RZ, [RZ] ;  /* 0x00000000fffff984 */ /* 0x000fe20000000800 */
[----:B------:R-:W-:Y:S04]  /*12f0*/  LDGSTS.E.BYPASS.128 [R33], desc[UR16][R16.64+0x40], !P0 ;  /* 0x0000004010217fae */ /* 0x000fe8000c101c50 */
[----:B------:R-:W0:Y:S04]  /*1300*/  LDGDEPBAR ;  /* 0x00000000000079af */ /* 0x000e280000000000 */
[----:B------:R2:W-:Y:S04]  /*1310*/  LDGSTS.E.64 [R35+0x5000], desc[UR16][R18.64+0x40], !P0 ;  /* 0x0500004012237fae */ /* 0x0005e8000c121a50 */
[----:B------:R-:W0:Y:S01]  /*1320*/  LDGDEPBAR ;  /* 0x00000000000079af */ /* 0x000e220000000000 */
[----:B--2---:R-:W-:Y:S01]  /*1330*/  IMAD R35, R0, 0x800, R2 ;  /* 0x0000080000237824 */ /* 0x004fe200078e0202 */
        /* <DEDUP_REMOVED lines=23> */
[----:B------:R-:W-:Y:S02]  /*14b0*/  ULEA UR10, UR18, UR6, 0xc ;  /* 0x00000006120a7291 */ /* 0x000fe4000f8e603f */
[----:B------:R-:W-:Y:S02]  /*14c0*/  UIADD3 UR18, UR18, 0x1, URZ ;  /* 0x0000000112127890 */ /* 0x000fe4000fffe03f */
[----:B------:R-:W-:Y:S01]  /*14d0*/  ISETP.GE.U32.AND P0, PT, R4, 0xb80, PT ;  /* 0x00000b800400780c */ /* 0x000fe20003f06070 */
[----:B------:R-:W-:Y:S01]  /*14e0*/  USHF.R.U32.HI UR10, URZ, 0x4, UR10 ;  /* 0x000000043f0a7899 */ /* 0x000fe2000801160a */
[----:B------:R-:W-:-:S03]  /*14f0*/  IMAD.MOV.U32 R4, RZ, RZ, R14 ;  /* 0x000000ffff047224 */ /* 0x000fc600078e000e */
[----:B------:R-:W-:-:S04]  /*1500*/  ULOP3.LUT UR10, UR10, 0x3fff, URZ, 0xc0, !UPT ;  /* 0x00003fff0a0a7892 */ /* 0x000fc8000f8ec03f */
        /* <DEDUP_REMOVED lines=46> */
[----:B------:R-:W-:-:S04]  /*17f0*/  ULEA UR10, UR18, UR6, 0xc ;  /* 0x00000006120a7291 */ /* 0x000fc8000f8e603f */
        /* <DEDUP_REMOVED lines=12> */
[----:B------:R-:W-:-:S04]  /*18c0*/  ULOP3.LUT UR13, UR11, 0x80000020, URZ, 0xfc, !UPT ;  /* 0x800000200b0d7892 */ /* 0x000fc8000f8efc3f */
[----:B------:R-:W-:-:S04]  /*18d0*/  ISETP.GE.AND P1, PT, R0, 0x5, PT ;  /* 0x000000050000780c */ /* 0x000fc80003f26270 */
        /* <DEDUP_REMOVED lines=16> */
[----:B------:R-:W-:Y:S01]  /*19e0*/  UIADD3 UR4, UR18, 0x1, URZ ;  /* 0x0000000112047890 */ /* 0x000fe2000fffe03f */
[----:B------:R-:W-:Y:S01]  /*19f0*/  IADD3 R32, P0, R4, UR12, RZ ;  /* 0x0000000c04207c10 */ /* 0x000fe2000ff1e0ff */
[----:B------:R-:W-:Y:S01]  /*1a00*/  IMAD.MOV.U32 R4, RZ, RZ, R15 ;  /* 0x000000ffff047224 */ /* 0x000fe200078e000f */
[----:B------:R-:W-:Y:S02]  /*1a10*/  UIADD3.64 UR12, UR10, UR8, URZ ;  /* 0x000000080a0c7297 */ /* 0x000fe4000fffe03f */
[----:B------:R-:W-:Y:S01]  /*1a20*/  R2UR UR14, R32 ;  /* 0x00000000200e72ca */ /* 0x000fe200000e0000 */
[----:B------:R-:W-:Y:S01]  /*1a30*/  UISETP.GE.AND UP0, UPT, UR4, 0x5, UPT ;  /* 0x000000050400788c */ /* 0x000fe2000bf06270 */
[----:B------:R-:W-:Y:S01]  /*1a40*/  IADD3.X R33, R4, UR5, RZ, P0, !PT ;  /* 0x0000000504217c10 */ /* 0x000fe200087fe4ff */
[----:B------:R-:W-:-:S02]  /*1a50*/  VIADD R4, R20, 0xa0 ;  /* 0x000000a014047836 */ /* 0x000fc40000000000 */
[----:B------:R-:W-:Y:S01]  /*1a60*/  USEL UR20, UR4, URZ, !UP0 ;  /* 0x0000003f04147287 */ /* 0x000fe2000c000000 */
[----:B------:R-:W-:Y:S01]  /*1a70*/  R2UR UR15, R33 ;  /* 0x00000000210f72ca */ /* 0x000fe200000e0000 */
[----:B------:R-:W-:Y:S01]  /*1a80*/  IMAD.MOV.U32 R32, RZ, RZ, R12 ;  /* 0x000000ffff207224 */ /* 0x000fe200078e000c */
[----:B------:R-:W-:Y:S01]  /*1a90*/  ISETP.GE.U32.AND P0, PT, R4, 0xb80, PT ;  /* 0x00000b800400780c */ /* 0x000fe20003f06070 */
[----:B------:R-:W-:Y:S01]  /*1aa0*/  IMAD.MOV.U32 R4, RZ, RZ, R13 ;  /* 0x000000ffff047224 */ /* 0x000fe200078e000d */
[----:B------:R-:W-:Y:S01]  /*1ab0*/  ULEA UR4, UR20, UR6, 0xb ;  /* 0x0000000614047291 */ /* 0x000fe2000f8e583f */
[C---:B------:R-:W-:Y:S02]  /*1ac0*/  IMAD R13, R0.reuse, 0x1000, R3 ;  /* 0x00001000000d7824 */ /* 0x040fe400078e0203 */
[----:B------:R-:W-:Y:S01]  /*1ad0*/  VIADD R0, R0, 0x1 ;  /* 0x0000000100007836 */ /* 0x000fe20000000000 */
[----:B------:R-:W-:Y:S01]  /*1ae0*/  UIADD3 UR5, UR4, 0x5000, URZ ;  /* 0x0000500004057890 */ /* 0x000fe2000fffe03f */
[----:B------:R-:W-:Y:S01]  /*1af0*/  VIADD R20, R20, 0xc0 ;  /* 0x000000c014147836 */ /* 0x000fe20000000000 */
[----:B------:R-:W-:-:S02]  /*1b00*/  ULEA UR4, UR20, UR6, 0xc ;  /* 0x0000000614047291 */ /* 0x000fc4000f8e603f */
[----:B------:R-:W-:Y:S01]  /*1b10*/  USHF.R.U32.HI UR10, URZ, 0x4, UR5 ;  /* 0x000000043f0a7899 */ /* 0x000fe20008011605 */
[C---:B------:R-:W-:Y:S01]  /*1b20*/  ISETP.GE.AND P1, PT, R0.reuse, 0x5, PT ;  /* 0x000000050000780c */ /* 0x040fe20003f26270 */
[----:B------:R-:W-:Y:S02]  /*1b30*/  USHF.R.U32.HI UR5, URZ, 0x4, UR4 ;  /* 0x000000043f057899 */ /* 0x000fe40008011604 */
[----:B------:R-:W-:Y:S01]  /*1b40*/  ULOP3.LUT UR4, UR10, 0x3fff, URZ, 0xc0, !UPT ;  /* 0x00003fff0a047892 */ /* 0x000fe2000f8ec03f */
[----:B------:R-:W-:Y:S01]  /*1b50*/  SEL R10, R0, RZ, !P1 ;  /* 0x000000ff000a7207 */ /* 0x000fe20004800000 */
[----:B------:R-:W-:Y:S01]  /*1b60*/  ULOP3.LUT UR18, UR5, 0x3fff, URZ, 0xc0, !UPT ;  /* 0x00003fff05127892 */ /* 0x000fe2000f8ec03f */
[----:B------:R-:W-:Y:S02]  /*1b70*/  IADD3 R0, P2, R16, 0x180, RZ ;  /* 0x0000018010007810 */ /* 0x000fe40007f5e0ff */
[----:B------:R-:W-:Y:S01]  /*1b80*/  UMOV UR5, URZ ;  /* 0x0000003f00057c82 */ /* 0x000fe20008000000 */
[----:B------:R-:W-:Y:S01]  /*1b90*/  UIADD3 UR18, UP0, UR7, UR18, URZ ;  /* 0x0000001207127290 */ /* 0x000fe2000ff1e03f */
[----:B------:R-:W-:-:S02]  /*1ba0*/  UMOV UR10, UR4 ;  /* 0x00000004000a7c82 */ /* 0x000fc40008000000 */
[----:B------:R-:W-:Y:S01]  /*1bb0*/  UMOV UR7, UR5 ;  /* 0x0000000500077c82 */ /* 0x000fe20008000000 */
[----:B------:R-:W-:-:S04]  /*1bc0*/  UIADD3.X UR19, URZ, URZ, URZ, UP0, !UPT ;  /* 0x0000003f3f137290 */ /* 0x000fc800087fe43f */
[----:B------:R-:W-:Y:S01]  /*1bd0*/  UIADD3.64 UR8, UR18, UR8, URZ ;  /* 0x0000000812087297 */ /* 0x000fe2000fffe03f */
[----:B------:R-:W-:Y:S01]  /*1be0*/  HGMMA.64x16x16.F32.BF16 R24, gdesc[UR12], R24, gsb0 ;  /* 0x002000000c1879f0 */ /* 0x000fe20008001818 */
[----:B------:R-:W-:Y:S02]  /*1bf0*/  ULOP3.LUT UR12, UR18, 0x1000000, URZ, 0xfc, !UPT ;  /* 0x01000000120c7892 */ /* 0x000fe4000f8efc3f */
[----:B------:R-:W-:Y:S01]  /*1c00*/  ULOP3.LUT UR13, UR19, 0x80000020, URZ, 0xfc, !UPT ;  /* 0x80000020130d7892 */ /* 0x000fe2000f8efc3f */
[----:B------:R-:W-:Y:S02]  /*1c10*/  WARPGROUP.DEPBAR.LE gsb0, 0x1 ;  /* 0x00008000000079c5 */ /* 0x000fe40000010100 */
[----:B------:R-:W-:Y:S06]  /*1c20*/  BAR.SYNC.DEFER_BLOCKING 0x0 ;  /* 0x0000000000007b1d */ /* 0x000fec0000010000 */
[----:B------:R-:W-:Y:S01]  /*1c30*/  @!PT LDS RZ, [RZ] ;  /* 0x00000000fffff984 */ /* 0x000fe20000000800 */
[----:B------:R-:W-:Y:S01]  /*1c40*/  @!PT LDS RZ, [RZ] ;  /* 0x00000000fffff984 */ /* 0x000fe20000000800 */
[----:B------:R-:W-:Y:S01]  /*1c50*/  @!PT LDS RZ, [RZ] ;  /* 0x00000000fffff984 */ /* 0x000fe20000000800 */
[----:B------:R2:W-:Y:S04]  /*1c60*/  LDGSTS.E.BYPASS.128 [R13], desc[UR16][R16.64+0x100], !P0 ;  /* 0x00000100100d7fae */ /* 0x0005e8000c101c50 */
[----:B------:R-:W0:Y:S04]  /*1c70*/  LDGDEPBAR ;  /* 0x00000000000079af */ /* 0x000e280000000000 */
[----:B------:R3:W-:Y:S01]  /*1c80*/  LDGSTS.E.64 [R35+0x5000], desc[UR16][R18.64+0x100], !P0 ;  /* 0x0500010012237fae */ /* 0x0007e2000c121a50 */
[----:B------:R-:W-:-:S03]  /*1c90*/  IADD3 R32, P0, R32, UR10, RZ ;  /* 0x0000000a20207c10 */ /* 0x000fc6000ff1e0ff */
[----:B------:R-:W0:Y:S01]  /*1ca0*/  LDGDEPBAR ;  /* 0x00000000000079af */ /* 0x000e220000000000 */
[----:B------:R-:W-:Y:S01]  /*1cb0*/  IADD3.X R33, R4, UR7, RZ, P0, !PT ;  /* 0x0000000704217c10 */ /* 0x000fe200087fe4ff */
[----:B------:R-:W-:Y:S01]  /*1cc0*/  IMAD.MOV.U32 R4, RZ, RZ, R14 ;  /* 0x000000ffff047224 */ /* 0x000fe200078e000e */
[----:B------:R-:W-:Y:S01]  /*1cd0*/  R2UR UR14, R32 ;  /* 0x00000000200e72ca */ /* 0x000fe200000e0000 */
[----:B------:R-:W-:Y:S01]  /*1ce0*/  UMOV UR7, UR4 ;  /* 0x0000000400077c82 */ /* 0x000fe20008000000 */
[----:B------:R-:W-:Y:S01]  /*1cf0*/  R2UR UR15, R33 ;  /* 0x00000000210f72ca */ /* 0x000fe200000e0000 */
[C---:B--2---:R-:W-:Y:S01]  /*1d00*/  IMAD R13, R10.reuse, 0x1000, R3 ;  /* 0x000010000a0d7824 */ /* 0x044fe200078e0203 */
[----:B------:R-:W-:Y:S01]  /*1d10*/  IADD3 R32, P0, R4, UR7, RZ ;  /* 0x0000000704207c10 */ /* 0x000fe2000ff1e0ff */
[----:B------:R-:W-:Y:S01]  /*1d20*/  UMOV UR4, UR20 ;  /* 0x0000001400047c82 */ /* 0x000fe20008000000 */
[----:B------:R-:W-:Y:S01]  /*1d30*/  IADD3 R4, P1, R18, 0x180, RZ ;  /* 0x0000018012047810 */ /* 0x000fe20007f3e0ff */
[----:B---3--:R-:W-:Y:S01]  /*1d40*/  IMAD.X R35, RZ, RZ, R17, P2 ;  /* 0x000000ffff237224 */ /* 0x008fe200010e0611 */
[----:B------:R-:W-:Y:S01]  /*1d50*/  IADD3.X R33, R15, UR5, RZ, P0, !PT ;  /* 0x000000050f217c10 */ /* 0x000fe200087fe4ff */
[----:B------:R-:W-:Y:S01]  /*1d60*/  IMAD R15, R10, 0x800, R2 ;  /* 0x000008000a0f7824 */ /* 0x000fe200078e0202 */
[----:B------:R-:W-:-:S02]  /*1d70*/  R2UR UR10, R32 ;  /* 0x00000000200a72ca */ /* 0x000fc400000e0000 */
[----:B------:R-:W-:Y:S01]  /*1d80*/  R2UR UR11, R33 ;  /* 0x00000000210b72ca */ /* 0x000fe200000e0000 */
[----:B------:R-:W-:Y:S01]  /*1d90*/  IMAD.X R33, RZ, RZ, R19, P1 ;  /* 0x000000ffff217224 */ /* 0x000fe200008e0613 */
[----:B------:R-:W-:Y:S01]  /*1da0*/  ISETP.GE.U32.AND P0, PT, R20, 0xb80, PT ;  /* 0x00000b801400780c */ /* 0x000fe20003f06070 */
[----:B------:R-:W-:-:S04]  /*1db0*/  DEPBAR.LE SB0, 0x6 ;  /* 0x000081800000791a */ /* 0x000fc80000000000 */
[----:B------:R-:W-:Y:S06]  /*1dc0*/  BAR.SYNC.DEFER_BLOCKING 0x0 ;  /* 0x0000000000007b1d */ /* 0x000fec0000010000 */
[----:B------:R-:W-:-:S06]  /*1dd0*/  WARPGROUP.ARRIVE ;  /* 0x00000000000079c5 */ /* 0x000fcc0000000000 */
[----:B------:R-:W-:Y:S04]  /*1de0*/  HGMMA.64x16x16.F32.BF16 R24, gdesc[UR12], R24 ;  /* 0x002000000c1879f0 */ /* 0x000fe80008701818 */
[----:B------:R-:W-:Y:S03]  /*1df0*/  HGMMA.64x16x16.F32.BF16 R24, gdesc[UR8], R24, gsb0 ;  /* 0x00200000081879f0 */ /* 0x000fe60008001818 */
        /* <DEDUP_REMOVED lines=8> */
[----:B------:R-:W-:-:S03]  /*1e80*/  ISETP.GE.U32.AND P0, PT, R20, 0xbe0, PT ;  /* 0x00000be01400780c */ /* 0x000fc60003f06070 */
[----:B------:R-:W0:Y:S10]  /*1e90*/  LDGDEPBAR ;  /* 0x00000000000079af */ /* 0x000e340000000000 */
[----:B--2---:R-:W-:Y:S05]  /*1ea0*/  @!P0 BRA `(.L_x_0) ;  /* 0xffffffe800d88947 */ /* 0x004fea000383ffff */
[----:B------:R-:W-:Y:S02]  /*1eb0*/  WARPGROUP.DEPBAR.LE gsb0, 0x0 ;  /* 0x00008000000079c5 */ /* 0x000fe40000010000 */
[----:B------:R-:W-:-:S04]  /*1ec0*/  DEPBAR.LE SB0, 0x0 ;  /* 0x000080000000791a */ /* 0x000fc80000000000 */
[----:B------:R-:W-:Y:S01]  /*1ed0*/  LOP3.LUT R0, R9, 0x3, RZ, 0xc0, !PT ;  /* 0x0000000309007812 */ /* 0x000fe200078ec0ff */
[----:B------:R-:W-:Y:S01]  /*1ee0*/  IMAD.SHL.U32 R9, R21, 0x10, RZ ;  /* 0x0000001015097824 */ /* 0x000fe200078e00ff */
[----:B------:R-:W-:Y:S01]  /*1ef0*/  LOP3.LUT R5, R5, 0x10, RZ, 0xc0, !PT ;  /* 0x0000001005057812 */ /* 0x000fe200078ec0ff */
[----:B------:R-:W2:Y:S01]  /*1f00*/  LDC.64 R2, c[0x0][0x210] ;  /* 0x00008400ff027b82 */ /* 0x000ea20000000a00 */
[----:B------:R-:W-:-:S07]  /*1f10*/  LOP3.LUT R22, R22, 0x7, RZ, 0xc0, !PT ;  /* 0x0000000716167812 */ /* 0x000fce00078ec0ff */
[----:B------:R-:W-:Y:S01]  /*1f20*/  BAR.SYNC.DEFER_BLOCKING 0x0 ;  /* 0x0000000000007b1d */ /* 0x000fe20000010000 */
[----:B------:R-:W-:Y:S01]  /*1f30*/  ISETP.GE.AND P0, PT, R8, R11, PT ;  /* 0x0000000b0800720c */ /* 0x000fe20003f06270 */
[----:B------:R-:W-:Y:S01]  /*1f40*/  IMAD R5, R0, 0x2, R5 ;  /* 0x0000000200057824 */ /* 0x000fe200078e0205 */
[----:B------:R-:W-:Y:S02]  /*1f50*/  LOP3.LUT R4, R22, 0x30, R9, 0xf8, !PT ;  /* 0x0000003016047812 */ /* 0x000fe400078ef809 */
[----:B------:R-:W-:Y:S02]  /*1f60*/  LOP3.LUT R9, R7, 0x18, R6, 0xf8, !PT ;  /* 0x0000001807097812 */ /* 0x000fe400078ef806 */
[----:B------:R-:W-:Y:S01]  /*1f70*/  CS2R R6, SRZ ;  /* 0x0000000000067805 */ /* 0x000fe2000001ff00 */
[----:B------:R-:W-:Y:S01]  /*1f80*/  IMAD R4, R4, 0x28, R5 ;  /* 0x0000002804047824 */ /* 0x000fe200078e0205 */
[----:B------:R-:W-:-:S04]  /*1f90*/  ISETP.LT.AND P0, PT, R9, 0xc00, !P0 ;  /* 0x00000c000900780c */ /* 0x000fc80004701270 */
[----:B------:R-:W-:Y:S02]  /*1fa0*/  LEA R20, R4, UR6, 0x2 ;  /* 0x0000000604147c11 */ /* 0x000fe4000f8e10ff */
[----:B------:R-:W-:Y:S01]  /*1fb0*/  CS2R R4, SRZ ;  /* 0x0000000000047805 */ /* 0x000fe2000001ff00 */
[----:B--2---:R-:W-:Y:S02]  /*1fc0*/  IMAD.WIDE R10, R9, 0x2, R2 ;  /* 0x00000002090a7825 */ /* 0x004fe400078e0202 */
[----:B------:R-:W-:Y:S01]  /*1fd0*/  STS.64 [R20], R24 ;  /* 0x0000001814007388 */ /* 0x000fe20000000a00 */
[----:B------:R-:W2:Y:S03]  /*1fe0*/  LDC.64 R2, c[0x0][0x228] ;  /* 0x00008a00ff027b82 */ /* 0x000ea60000000a00 */
[----:B------:R-:W-:Y:S04]  /*1ff0*/  STS.64 [R20+0x500], R26 ;  /* 0x0005001a14007388 */ /* 0x000fe80000000a00 */
[----:B------:R-:W-:Y:S04]  /*2000*/  STS.64 [R20+0x20], R28 ;  /* 0x0000201c14007388 */ /* 0x000fe80000000a00 */
[----:B------:R-:W-:Y:S01]  /*2010*/  STS.64 [R20+0x520], R30 ;  /* 0x0005201e14007388 */ /* 0x000fe20000000a00 */
[----:B------:R-:W-:Y:S06]  /*2020*/  BAR.SYNC.DEFER_BLOCKING 0x0 ;  /* 0x0000000000007b1d */ /* 0x000fec0000010000 */
[----:B------:R-:W3:Y:S01]  /*2030*/  @P0 LDG.E.EL.128 R4, desc[UR16][R10.64] ;  /* 0x000000100a040981 */ /* 0x000ee2000c2e1d00 */
[----:B------:R-:W-:-:S02]  /*2040*/  IMAD.SHL.U32 R21, R21, 0x8, RZ ;  /* 0x0000000815157824 */ /* 0x000fc400078e00ff */
[----:B------:R-:W-:-:S03]  /*2050*/  IMAD R23, R8, 0xc00, R9 ;  /* 0x00000c0008177824 */ /* 0x000fc600078e0209 */
[----:B------:R-:W-:Y:S01]  /*2060*/  LOP3.LUT R21, R22, 0x38, R21, 0xf8, !PT ;  /* 0x0000003816157812 */ /* 0x000fe200078ef815 */
[----:B--2---:R-:W-:-:S04]  /*2070*/  IMAD.WIDE R2, R23, 0x2, R2 ;  /* 0x0000000217027825 */ /* 0x004fc800078e0202 */
[----:B------:R-:W-:-:S04]  /*2080*/  IMAD R0, R21, 0x5, R0 ;  /* 0x0000000515007824 */ /* 0x000fc800078e0200 */
[----:B------:R-:W-:-:S05]  /*2090*/  IMAD.SHL.U32 R0, R0, 0x8, RZ ;  /* 0x0000000800007824 */ /* 0x000fca00078e00ff */
[----:B------:R-:W-:-:S05]  /*20a0*/  LEA R0, R0, UR6, 0x2 ;  /* 0x0000000600007c11 */ /* 0x000fca000f8e10ff */
[----:B------:R-:W2:Y:S04]  /*20b0*/  LDS.128 R12, [R0] ;  /* 0x00000000000c7984 */ /* 0x000ea80000000c00 */
[----:B------:R4:W5:Y:S01]  /*20c0*/  LDS.128 R16, [R0+0x10] ;  /* 0x0000100000107984 */ /* 0x0009620000000c00 */
[C---:B---3--:R-:W-:Y:S01]  /*20d0*/  PRMT R8, R4.reuse, 0x7632, R8 ;  /* 0x0000763204087816 */ /* 0x048fe20000000008 */
[----:B------:R-:W-:Y:S01]  /*20e0*/  IMAD.U32 R9, R4, 0x10000, RZ ;  /* 0x0001000004097824 */ /* 0x000fe200078e00ff */
[C---:B------:R-:W-:Y:S01]  /*20f0*/  PRMT R4, R5.reuse, 0x7632, R4 ;  /* 0x0000763205047816 */ /* 0x040fe20000000004 */
[----:B------:R-:W-:Y:S01]  /*2100*/  IMAD.U32 R11, R5, 0x10000, RZ ;  /* 0x00010000050b7824 */ /* 0x000fe200078e00ff */
[C---:B------:R-:W-:Y:S01]  /*2110*/  PRMT R5, R6.reuse, 0x7632, R5 ;  /* 0x0000763206057816 */ /* 0x040fe20000000005 */
[----:B------:R-:W-:Y:S01]  /*2120*/  IMAD.U32 R21, R6, 0x10000, RZ ;  /* 0x0001000006157824 */ /* 0x000fe200078e00ff */
[----:B------:R-:W-:Y:S01]  /*2130*/  PRMT R6, R7, 0x7632, R6 ;  /* 0x0000763207067816 */ /* 0x000fe20000000006 */
[----:B------:R-:W-:-:S02]  /*2140*/  IMAD.U32 R8, R8, 0x10000, RZ ;  /* 0x0001000008087824 */ /* 0x000fc400078e00ff */
[----:B--2---:R-:W-:Y:S01]  /*2150*/  FADD R9, R12, R9 ;  /* 0x000000090c097221 */ /* 0x004fe20000000000 */
[----:B------:R-:W-:Y:S02]  /*2160*/  IMAD.U32 R4, R4, 0x10000, RZ ;  /* 0x0001000004047824 */ /* 0x000fe400078e00ff */
[----:B------:R-:W-:Y:S01]  /*2170*/  FADD R11, R14, R11 ;  /* 0x0000000b0e0b7221 */ /* 0x000fe20000000000 */
[----:B------:R-:W-:Y:S02]  /*2180*/  IMAD.U32 R7, R7, 0x10000, RZ ;  /* 0x0001000007077824 */ /* 0x000fe400078e00ff */
[----:B------:R-:W-:Y:S01]  /*2190*/  FADD R8, R13, R8 ;  /* 0x000000080d087221 */ /* 0x000fe20000000000 */
[----:B----4-:R-:W-:Y:S02]  /*21a0*/  IMAD.U32 R0, R5, 0x10000, RZ ;  /* 0x0001000005007824 */ /* 0x010fe400078e00ff */
[----:B------:R-:W-:Y:S01]  /*21b0*/  FADD R4, R15, R4 ;  /* 0x000000040f047221 */ /* 0x000fe20000000000 */
[----:B------:R-:W-:-:S02]  /*21c0*/  IMAD.U32 R6, R6, 0x10000, RZ ;  /* 0x0001000006067824 */ /* 0x000fc400078e00ff */
[----:B-----5:R-:W-:Y:S01]  /*21d0*/  FADD R16, R16, R21 ;  /* 0x0000001510107221 */ /* 0x020fe20000000000 */
[----:B------:R-:W-:Y:S01]  /*21e0*/  FADD R7, R18, R7 ;  /* 0x0000000712077221 */ /* 0x000fe20000000000 */
[----:B------:R-:W-:Y:S01]  /*21f0*/  FADD R17, R17, R0 ;  /* 0x0000000011117221 */ /* 0x000fe20000000000 */
[----:B------:R-:W-:Y:S01]  /*2200*/  FADD R6, R19, R6 ;  /* 0x0000000613067221 */ /* 0x000fe20000000000 */
[----:B------:R-:W-:Y:S02]  /*2210*/  F2FP.BF16.F32.PACK_AB R8, R8, R9 ;  /* 0x000000090808723e */ /* 0x000fe400000010ff */
[----:B------:R-:W-:Y:S02]  /*2220*/  F2FP.BF16.F32.PACK_AB R9, R4, R11 ;  /* 0x0000000b0409723e */ /* 0x000fe400000010ff */
[----:B------:R-:W-:Y:S02]  /*2230*/  F2FP.BF16.F32.PACK_AB R10, R17, R16 ;  /* 0x00000010110a723e */ /* 0x000fe400000010ff */
[----:B------:R-:W-:Y:S01]  /*2240*/  F2FP.BF16.F32.PACK_AB R11, R6, R7 ;  /* 0x00000007060b723e */ /* 0x000fe200000010ff */
[----:B------:R-:W-:Y:S06]  /*2250*/  @!P0 EXIT ;  /* 0x000000000000894d */ /* 0x000fec0003800000 */
[----:B------:R-:W-:Y:S01]  /*2260*/  STG.E.128 desc[UR16][R2.64], R8 ;  /* 0x0000000802007986 */ /* 0x000fe2000c101d10 */
[----:B------:R-:W-:Y:S05]  /*2270*/  EXIT ;  /* 0x000000000000794d */ /* 0x000fea0003800000 */
.L_x_1:
[----:B------:R-:W-:-:S00]  /*2280*/  BRA `(.L_x_1) ;  /* 0xfffffffc00fc7947 */ /* 0x000fc0000383ffff */
[----:B------:R-:W-:-:S00]  /*2290*/  NOP ;  /* 0x0000000000007918 */ /* 0x000fc00000000000 */
        /* <DEDUP_REMOVED lines=14> */
.L_x_2:


//--------------------- .nv.shared.triton_mm      --------------------------
	.section	.nv.shared.triton_mm,"aw",@nobits
	.sectionflags	@""
	.align	16
	.zero		1024


//--------------------- .nv.constant0.triton_mm   --------------------------
	.section	.nv.constant0.triton_mm,"a",@progbits
	.sectionflags	@""
	.align	4
.nv.constant0.triton_mm:
	.zero		568
